	.headerflags	@"EF_CUDA_TEXMODE_UNIFIED EF_CUDA_64BIT_ADDRESS EF_CUDA_ACCELERATORS EF_CUDA_SM90 EF_CUDA_VIRTUAL_SM(EF_CUDA_SM90)"
	.elftype	@"ET_EXEC"


//--------------------- .nv.info                  --------------------------
	.section	.nv.info,"",@"SHT_CUDA_INFO"
	.align	4


	//----- nvinfo : EIATTR_REGCOUNT
	.align		4
        /*0000*/ 	.byte	0x04, 0x2f
        /*0002*/ 	.short	(.L_1 - .L_0)
	.align		4
.L_0:
        /*0004*/ 	.word	index@(triton_per_fused_add_convolution_div_mul_sigmoid_sum_2)
        /*0008*/ 	.word	0x0000001a


	//----- nvinfo : EIATTR_MIN_STACK_SIZE
	.align		4
.L_1:
        /*000c*/ 	.byte	0x04, 0x12
        /*000e*/ 	.short	(.L_3 - .L_2)
	.align		4
.L_2:
        /*0010*/ 	.word	index@(triton_per_fused_add_convolution_div_mul_sigmoid_sum_2)
        /*0014*/ 	.word	0x00000000


	//----- nvinfo : EIATTR_FRAME_SIZE
	.align		4
.L_3:
        /*0018*/ 	.byte	0x04, 0x11
        /*001a*/ 	.short	(.L_5 - .L_4)
	.align		4
.L_4:
        /*001c*/ 	.word	index@(triton_per_fused_add_convolution_div_mul_sigmoid_sum_2)
        /*0020*/ 	.word	0x00000000


	//----- nvinfo : EIATTR_MIN_STACK_SIZE
	.align		4
.L_5:
        /*0024*/ 	.byte	0x04, 0x12
        /*0026*/ 	.short	(.L_7 - .L_6)
	.align		4
.L_6:
        /*0028*/ 	.word	index@(triton_per_fused_add_convolution_div_mul_sigmoid_sum_2)
        /*002c*/ 	.word	0x00000000
.L_7:


//--------------------- .nv.info.triton_per_fused_add_convolution_div_mul_sigmoid_sum_2 --------------------------
	.section	.nv.info.triton_per_fused_add_convolution_div_mul_sigmoid_sum_2,"",@"SHT_CUDA_INFO"
	.sectionflags	@""
	.align	4


	//----- nvinfo : EIATTR_CUDA_API_VERSION
	.align		4
        /*0000*/ 	.byte	0x04, 0x37
        /*0002*/ 	.short	(.L_9 - .L_8)
.L_8:
        /*0004*/ 	.word	0x0000007c


	//----- nvinfo : EIATTR_KPARAM_INFO
	.align		4
.L_9:
        /*0008*/ 	.byte	0x04, 0x17
        /*000a*/ 	.short	(.L_11 - .L_10)
.L_10:
        /*000c*/ 	.word	0x00000000
        /*0010*/ 	.short	0x0008
        /*0012*/ 	.short	0x003c
        /*0014*/ 	.byte	0x00, 0xf0, 0x11, 0x00


	//----- nvinfo : EIATTR_KPARAM_INFO
	.align		4
.L_11:
        /*0018*/ 	.byte	0x04, 0x17
        /*001a*/ 	.short	(.L_13 - .L_12)
.L_12:
        /*001c*/ 	.word	0x00000000
        /*0020*/ 	.short	0x0007
        /*0022*/ 	.short	0x0038
        /*0024*/ 	.byte	0x00, 0xf0, 0x11, 0x00


	//----- nvinfo : EIATTR_KPARAM_INFO
	.align		4
.L_13:
        /*0028*/ 	.byte	0x04, 0x17
        /*002a*/ 	.short	(.L_15 - .L_14)
.L_14:
        /*002c*/ 	.word	0x00000000
        /*0030*/ 	.short	0x0006
        /*0032*/ 	.short	0x0030
        /*0034*/ 	.byte	0x00, 0xf4, 0x21, 0x00


	//----- nvinfo : EIATTR_KPARAM_INFO
	.align		4
.L_15:
        /*0038*/ 	.byte	0x04, 0x17
        /*003a*/ 	.short	(.L_17 - .L_16)
.L_16:
        /*003c*/ 	.word	0x00000000
        /*0040*/ 	.short	0x0005
        /*0042*/ 	.short	0x0028
        /*0044*/ 	.byte	0x00, 0xf4, 0x21, 0x00


	//----- nvinfo : EIATTR_KPARAM_INFO
	.align		4
.L_17:
        /*0048*/ 	.byte	0x04, 0x17
        /*004a*/ 	.short	(.L_19 - .L_18)
.L_18:
        /*004c*/ 	.word	0x00000000
        /*0050*/ 	.short	0x0004
        /*0052*/ 	.short	0x0020
        /*0054*/ 	.byte	0x00, 0xf4, 0x21, 0x00


	//----- nvinfo : EIATTR_KPARAM_INFO
	.align		4
.L_19:
        /*0058*/ 	.byte	0x04, 0x17
        /*005a*/ 	.short	(.L_21 - .L_20)
.L_20:
        /*005c*/ 	.word	0x00000000
        /*0060*/ 	.short	0x0003
        /*0062*/ 	.short	0x0018
        /*0064*/ 	.byte	0x00, 0xf4, 0x21, 0x00


	//----- nvinfo : EIATTR_KPARAM_INFO
	.align		4
.L_21:
        /*0068*/ 	.byte	0x04, 0x17
        /*006a*/ 	.short	(.L_23 - .L_22)
.L_22:
        /*006c*/ 	.word	0x00000000
        /*0070*/ 	.short	0x0002
        /*0072*/ 	.short	0x0010
        /*0074*/ 	.byte	0x00, 0xf4, 0x21, 0x00


	//----- nvinfo : EIATTR_KPARAM_INFO
	.align		4
.L_23:
        /*0078*/ 	.byte	0x04, 0x17
        /*007a*/ 	.short	(.L_25 - .L_24)
.L_24:
        /*007c*/ 	.word	0x00000000
        /*0080*/ 	.short	0x0001
        /*0082*/ 	.short	0x0008
        /*0084*/ 	.byte	0x00, 0xf4, 0x21, 0x00


	//----- nvinfo : EIATTR_KPARAM_INFO
	.align		4
.L_25:
        /*0088*/ 	.byte	0x04, 0x17
        /*008a*/ 	.short	(.L_27 - .L_26)
.L_26:
        /*008c*/ 	.word	0x00000000
        /*0090*/ 	.short	0x0000
        /*0092*/ 	.short	0x0000
        /*0094*/ 	.byte	0x00, 0xf4, 0x21, 0x00


	//----- nvinfo : EIATTR_SPARSE_MMA_MASK
	.align		4
.L_27:
        /*0098*/ 	.byte	0x03, 0x50
        /*009a*/ 	.short	0x0000


	//----- nvinfo : EIATTR_MAXREG_COUNT
	.align		4
        /*009c*/ 	.byte	0x03, 0x1b
        /*009e*/ 	.short	0x00ff


	//----- nvinfo : EIATTR_COOP_GROUP_MASK_REGIDS
	.align		4
        /*00a0*/ 	.byte	0x04, 0x29
        /*00a2*/ 	.short	(.L_29 - .L_28)


	//   ....[0]....
.L_28:
        /*00a4*/ 	.word	0xffffffff


	//   ....[1]....
        /*00a8*/ 	.word	0xffffffff


	//   ....[2]....
        /*00ac*/ 	.word	0xffffffff


	//   ....[3]....
        /*00b0*/ 	.word	0xffffffff


	//   ....[4]....
        /*00b4*/ 	.word	0xffffffff


	//   ....[5]....
        /*00b8*/ 	.word	0xffffffff


	//----- nvinfo : EIATTR_COOP_GROUP_INSTR_OFFSETS
	.align		4
.L_29:
        /*00bc*/ 	.byte	0x04, 0x28
        /*00be*/ 	.short	(.L_31 - .L_30)


	//   ....[0]....
.L_30:
        /*00c0*/ 	.word	0x00000440


	//   ....[1]....
        /*00c4*/ 	.word	0x000004b0


	//   ....[2]....
        /*00c8*/ 	.word	0x000004e0


	//   ....[3]....
        /*00cc*/ 	.word	0x00000500


	//   ....[4]....
        /*00d0*/ 	.word	0x00000520


	//   ....[5]....
        /*00d4*/ 	.word	0x000005b0


	//----- nvinfo : EIATTR_EXIT_INSTR_OFFSETS
	.align		4
.L_31:
        /*00d8*/ 	.byte	0x04, 0x1c
        /*00da*/ 	.short	(.L_33 - .L_32)


	//   ....[0]....
.L_32:
        /*00dc*/ 	.word	0x000007c0


	//   ....[1]....
        /*00e0*/ 	.word	0x00000810


	//----- nvinfo : EIATTR_REQNTID
	.align		4
.L_33:
        /*00e4*/ 	.byte	0x04, 0x10
        /*00e6*/ 	.short	(.L_35 - .L_34)
.L_34:
        /*00e8*/ 	.word	0x00000040
        /*00ec*/ 	.word	0x00000001
        /*00f0*/ 	.word	0x00000001


	//----- nvinfo : EIATTR_CBANK_PARAM_SIZE
	.align		4
.L_35:
        /*00f4*/ 	.byte	0x03, 0x19
        /*00f6*/ 	.short	0x0040


	//----- nvinfo : EIATTR_PARAM_CBANK
	.align		4
        /*00f8*/ 	.byte	0x04, 0x0a
        /*00fa*/ 	.short	(.L_37 - .L_36)
	.align		4
.L_36:
        /*00fc*/ 	.word	index@(.nv.constant0.triton_per_fused_add_convolution_div_mul_sigmoid_sum_2)
        /*0100*/ 	.short	0x0210
        /*0102*/ 	.short	0x0040


	//----- nvinfo : EIATTR_SW_WAR
	.align		4
.L_37:
        /*0104*/ 	.byte	0x04, 0x36
        /*0106*/ 	.short	(.L_39 - .L_38)
.L_38:
        /*0108*/ 	.word	0x00000008
.L_39:


//--------------------- .nv.callgraph             --------------------------
	.section	.nv.callgraph,"",@"SHT_CUDA_CALLGRAPH"
	.align	4
	.sectionentsize	8
	.align		4
        /*0000*/ 	.word	0x00000000
	.align		4
        /*0004*/ 	.word	0xffffffff
	.align		4
        /*0008*/ 	.word	0x00000000
	.align		4
        /*000c*/ 	.word	0xfffffffe
	.align		4
        /*0010*/ 	.word	0x00000000
	.align		4
        /*0014*/ 	.word	0xfffffffd
	.align		4
        /*0018*/ 	.word	0x00000000
	.align		4
        /*001c*/ 	.word	0xfffffffc


//--------------------- .text.triton_per_fused_add_convolution_div_mul_sigmoid_sum_2 --------------------------
	.section	.text.triton_per_fused_add_convolution_div_mul_sigmoid_sum_2,"ax",@progbits
	.sectionflags	@"SHF_BARRIERS=1"
	.align	128
        .global         triton_per_fused_add_convolution_div_mul_sigmoid_sum_2
        .type           triton_per_fused_add_convolution_div_mul_sigmoid_sum_2,@function
        .size           triton_per_fused_add_convolution_div_mul_sigmoid_sum_2,(.L_x_1 - triton_per_fused_add_convolution_div_mul_sigmoid_sum_2)
        .other          triton_per_fused_add_convolution_div_mul_sigmoid_sum_2,@"STO_CUDA_ENTRY STV_DEFAULT"
triton_per_fused_add_convolution_div_mul_sigmoid_sum_2:
.text.triton_per_fused_add_convolution_div_mul_sigmoid_sum_2:
[----:B------:R-:W0:Y:S02]  /*0000*/  LDC R1, c[0x0][0x28] ;  /* 0x00000a00ff017b82 */ /* 0x000e240000000800 */
[----:B------:R-:W1:Y:S01]  /*0010*/  S2R R9, SR_TID.X ;  /* 0x0000000000097919 */ /* 0x000e620000002100 */
[----:B------:R-:W2:Y:S01]  /*0020*/  LDC.64 R2, c[0x0][0x210] ;  /* 0x00008400ff027b82 */ /* 0x000ea20000000a00 */
[----:B------:R-:W-:Y:S01]  /*0030*/  HFMA2.MMA R12, -RZ, RZ, 0, 0 ;  /* 0x00000000ff0c7435 */ /* 0x000fe200000001ff */
[----:B------:R-:W-:Y:S01]  /*0040*/  ULDC.64 UR6, c[0x0][0x208] ;  /* 0x0000820000067ab9 */ /* 0x000fe20000000a00 */
[----:B------:R-:W3:Y:S05]  /*0050*/  S2R R6, SR_CTAID.X ;  /* 0x0000000000067919 */ /* 0x000eea0000002500 */
[----:B------:R-:W4:Y:S08]  /*0060*/  LDC.64 R4, c[0x0][0x228] ;  /* 0x00008a00ff047b82 */ /* 0x000f300000000a00 */
[----:B------:R-:W5:Y:S01]  /*0070*/  LDC.64 R16, c[0x0][0x230] ;  /* 0x00008c00ff107b82 */ /* 0x000f620000000a00 */
[----:B-1----:R-:W-:-:S02]  /*0080*/  SHF.R.U32.HI R13, RZ, 0x3, R9 ;  /* 0x00000003ff0d7819 */ /* 0x002fc40000011609 */
[----:B---3--:R-:W-:Y:S02]  /*0090*/  SHF.L.U32 R0, R6, 0x3, RZ ;  /* 0x0000000306007819 */ /* 0x008fe400000006ff */
[----:B------:R-:W-:Y:S02]  /*00a0*/  SGXT.U32 R13, R13, 0x3 ;  /* 0x000000030d0d781a */ /* 0x000fe40000000000 */
[----:B------:R-:W-:Y:S02]  /*00b0*/  SHF.R.S32.HI R11, RZ, 0x1c, R6 ;  /* 0x0000001cff0b7819 */ /* 0x000fe40000011406 */
[----:B------:R-:W-:Y:S02]  /*00c0*/  SHF.L.U32 R6, R9, 0x1, RZ ;  /* 0x0000000109067819 */ /* 0x000fe400000006ff */
[----:B------:R-:W-:Y:S02]  /*00d0*/  LOP3.LUT R8, R0, R13, RZ, 0xfc, !PT ;  /* 0x0000000d00087212 */ /* 0x000fe400078efcff */
[----:B------:R-:W-:-:S02]  /*00e0*/  SGXT R11, R11, 0x1 ;  /* 0x000000010b0b781a */ /* 0x000fc40000000200 */
[----:B------:R-:W-:Y:S02]  /*00f0*/  LOP3.LUT R7, R6, 0xe, RZ, 0xc0, !PT ;  /* 0x0000000e06077812 */ /* 0x000fe400078ec0ff */
[C---:B------:R-:W-:Y:S02]  /*0100*/  ISETP.GE.AND P1, PT, R8.reuse, 0x10, PT ;  /* 0x000000100800780c */ /* 0x040fe40003f26270 */
[----:B------:R-:W-:Y:S02]  /*0110*/  LEA.HI R11, R11, R8, RZ, 0x2 ;  /* 0x000000080b0b7211 */ /* 0x000fe400078f10ff */
[----:B------:R-:W-:Y:S02]  /*0120*/  LEA R21, R8, R7, 0x4 ;  /* 0x0000000708157211 */ /* 0x000fe400078e20ff */
[----:B------:R-:W-:Y:S02]  /*0130*/  CS2R R6, SRZ ;  /* 0x0000000000067805 */ /* 0x000fe4000001ff00 */
[----:B------:R-:W-:Y:S01]  /*0140*/  LOP3.LUT R11, R11, 0xfffffffc, RZ, 0xc0, !PT ;  /* 0xfffffffc0b0b7812 */ /* 0x000fe200078ec0ff */
[----:B--2---:R-:W-:-:S03]  /*0150*/  IMAD.WIDE R2, R21, 0x4, R2 ;  /* 0x0000000415027825 */ /* 0x004fc600078e0202 */
[----:B------:R-:W-:Y:S02]  /*0160*/  IADD3 R19, R8, -R11, RZ ;  /* 0x8000000b08137210 */ /* 0x000fe40007ffe0ff */
[----:B------:R-:W2:Y:S03]  /*0170*/  @!P1 LDG.E.64 R6, desc[UR6][R2.64] ;  /* 0x0000000602069981 */ /* 0x000ea6000c1e1b00 */
[----:B----4-:R-:W-:Y:S02]  /*0180*/  IMAD.WIDE R14, R19, 0x4, R4 ;  /* 0x00000004130e7825 */ /* 0x010fe400078e0204 */
[----:B------:R-:W1:Y:S03]  /*0190*/  LDC.64 R4, c[0x0][0x218] ;  /* 0x00008600ff047b82 */ /* 0x000e660000000a00 */
[----:B------:R-:W3:Y:S01]  /*01a0*/  @!P1 LDG.E.EL R12, desc[UR6][R14.64] ;  /* 0x000000060e0c9981 */ /* 0x000ee2000c2e1900 */
[----:B------:R-:W-:-:S02]  /*01b0*/  CS2R R10, SRZ ;  /* 0x00000000000a7805 */ /* 0x000fc4000001ff00 */
[----:B------:R-:W-:Y:S01]  /*01c0*/  MOV R8, RZ ;  /* 0x000000ff00087202 */ /* 0x000fe20000000f00 */
[----:B-----5:R-:W-:-:S05]  /*01d0*/  IMAD.WIDE R16, R19, 0x4, R16 ;  /* 0x0000000413107825 */ /* 0x020fca00078e0210 */
[----:B------:R4:W5:Y:S01]  /*01e0*/  @!P1 LDG.E.EL R8, desc[UR6][R16.64] ;  /* 0x0000000610089981 */ /* 0x000962000c2e1900 */
[----:B-1----:R-:W-:-:S05]  /*01f0*/  IMAD.WIDE R4, R21, 0x4, R4 ;  /* 0x0000000415047825 */ /* 0x002fca00078e0204 */
[----:B------:R-:W5:Y:S01]  /*0200*/  @!P1 LDG.E.64 R10, desc[UR6][R4.64] ;  /* 0x00000006040a9981 */ /* 0x000f62000c1e1b00 */
[----:B----4-:R-:W-:Y:S01]  /*0210*/  HFMA2.MMA R17, -RZ, RZ, 1.625, 0 ;  /* 0x3e800000ff117435 */ /* 0x010fe200000001ff */
[----:B------:R-:W1:Y:S01]  /*0220*/  S2UR UR5, SR_CgaCtaId ;  /* 0x00000000000579c3 */ /* 0x000e620000008800 */
[----:B------:R-:W-:Y:S02]  /*0230*/  UMOV UR4, 0x400 ;  /* 0x0000040000047882 */ /* 0x000fe40000000000 */
[----:B-1----:R-:W-:-:S06]  /*0240*/  UPRMT UR4, UR5, 0x654, UR4 ;  /* 0x0000065405047896 */ /* 0x002fcc0008000004 */
[----:B------:R-:W-:Y:S02]  /*0250*/  LEA R13, R13, UR4, 0x2 ;  /* 0x000000040d0d7c11 */ /* 0x000fe4000f8e10ff */
[----:B--2---:R-:W-:Y:S02]  /*0260*/  SEL R19, R6, RZ, !P1 ;  /* 0x000000ff06137207 */ /* 0x004fe40004800000 */
[----:B------:R-:W-:-:S03]  /*0270*/  SEL R7, R7, RZ, !P1 ;  /* 0x000000ff07077207 */ /* 0x000fc60004800000 */
[--C-:B---3--:R-:W-:Y:S02]  /*0280*/  FADD R6, R19, R12.reuse ;  /* 0x0000000c13067221 */ /* 0x108fe40000000000 */
[----:B------:R-:W-:Y:S02]  /*0290*/  FADD R7, R7, R12 ;  /* 0x0000000c07077221 */ /* 0x000fe40000000000 */
[----:B------:R-:W-:Y:S02]  /*02a0*/  FADD R12, RZ, -R6 ;  /* 0x80000006ff0c7221 */ /* 0x000fe40000000000 */
[----:B------:R-:W-:Y:S02]  /*02b0*/  FADD R14, RZ, -R7 ;  /* 0x80000007ff0e7221 */ /* 0x000fe40000000000 */
[----:B------:R-:W-:Y:S02]  /*02c0*/  FMUL R12, R12, 1.4426950216293334961 ;  /* 0x3fb8aa3b0c0c7820 */ /* 0x000fe40000400000 */
[----:B------:R-:W-:-:S03]  /*02d0*/  FMUL R15, R14, 1.4426950216293334961 ;  /* 0x3fb8aa3b0e0f7820 */ /* 0x000fc60000400000 */
[----:B------:R-:W-:Y:S02]  /*02e0*/  FSETP.GEU.AND P0, PT, R12, -126, PT ;  /* 0xc2fc00000c00780b */ /* 0x000fe40003f0e000 */
[----:B------:R-:W-:-:S11]  /*02f0*/  FSETP.GEU.AND P2, PT, R15, -126, PT ;  /* 0xc2fc00000f00780b */ /* 0x000fd60003f4e000 */
[----:B------:R-:W-:Y:S02]  /*0300*/  @!P0 FMUL R12, R12, 0.5 ;  /* 0x3f0000000c0c8820 */ /* 0x000fe40000400000 */
[----:B------:R-:W-:Y:S02]  /*0310*/  @!P2 FMUL R15, R15, 0.5 ;  /* 0x3f0000000f0fa820 */ /* 0x000fe40000400000 */
[----:B------:R-:W1:Y:S08]  /*0320*/  MUFU.EX2 R14, R12 ;  /* 0x0000000c000e7308 */ /* 0x000e700000000800 */
[----:B------:R-:W2:Y:S01]  /*0330*/  MUFU.EX2 R16, R15 ;  /* 0x0000000f00107308 */ /* 0x000ea20000000800 */
[----:B-1----:R-:W-:-:S04]  /*0340*/  @!P0 FMUL R14, R14, R14 ;  /* 0x0000000e0e0e8220 */ /* 0x002fc80000400000 */
[----:B------:R-:W-:Y:S01]  /*0350*/  FADD R14, R14, 1 ;  /* 0x3f8000000e0e7421 */ /* 0x000fe20000000000 */
[----:B--2---:R-:W-:-:S04]  /*0360*/  @!P2 FMUL R16, R16, R16 ;  /* 0x000000101010a220 */ /* 0x004fc80000400000 */
[----:B------:R-:W-:Y:S01]  /*0370*/  FADD R16, R16, 1 ;  /* 0x3f80000010107421 */ /* 0x000fe20000000000 */
[----:B------:R-:W-:-:S04]  /*0380*/  FSETP.GT.AND P0, PT, R14, 8.50705917302346158658e+37, PT ;  /* 0x7e8000000e00780b */ /* 0x000fc80003f04000 */
[----:B------:R-:W-:-:S09]  /*0390*/  FSETP.GT.AND P2, PT, R16, 8.50705917302346158658e+37, PT ;  /* 0x7e8000001000780b */ /* 0x000fd20003f44000 */
[----:B------:R-:W-:-:S04]  /*03a0*/  @P0 FMUL R14, R14, 0.25 ;  /* 0x3e8000000e0e0820 */ /* 0x000fc80000400000 */
[----:B------:R-:W-:Y:S02]  /*03b0*/  @P2 FMUL R16, R16, 0.25 ;  /* 0x3e80000010102820 */ /* 0x000fe40000400000 */
[----:B------:R-:W1:Y:S08]  /*03c0*/  MUFU.RCP R14, R14 ;  /* 0x0000000e000e7308 */ /* 0x000e700000001000 */
[----:B------:R-:W2:Y:S01]  /*03d0*/  MUFU.RCP R16, R16 ;  /* 0x0000001000107308 */ /* 0x000ea20000001000 */
[----:B------:R-:W-:-:S02]  /*03e0*/  FSEL R15, R17, 1, P0 ;  /* 0x3f800000110f7808 */ /* 0x000fc40000000000 */
[----:B------:R-:W-:-:S03]  /*03f0*/  FSEL R17, R17, 1, P2 ;  /* 0x3f80000011117808 */ /* 0x000fc60001000000 */
[----:B-1----:R-:W-:Y:S02]  /*0400*/  FMUL R15, R14, R15 ;  /* 0x0000000f0e0f7220 */ /* 0x002fe40000400000 */
[----:B--2---:R-:W-:-:S04]  /*0410*/  FMUL R12, R16, R17 ;  /* 0x00000011100c7220 */ /* 0x004fc80000400000 */
[----:B------:R-:W-:-:S05]  /*0420*/  FADD R17, R15, R12 ;  /* 0x0000000c0f117221 */ /* 0x000fca0000000000 */
[----:B------:R-:W-:-:S05]  /*0430*/  FSEL R18, R17, RZ, !P1 ;  /* 0x000000ff11127208 */ /* 0x000fca0004800000 */
[----:B------:R-:W1:Y:S01]  /*0440*/  SHFL.BFLY PT, R19, R18, 0x4, 0x1f ;  /* 0x0c801f0012137f89 */ /* 0x000e6200000e0000 */
[----:B-----5:R-:W-:Y:S02]  /*0450*/  SEL R11, R11, RZ, !P1 ;  /* 0x000000ff0b0b7207 */ /* 0x020fe40004800000 */
[----:B------:R-:W-:-:S03]  /*0460*/  SEL R17, R10, RZ, !P1 ;  /* 0x000000ff0a117207 */ /* 0x000fc60004800000 */
[--C-:B------:R-:W-:Y:S02]  /*0470*/  FADD R11, R11, R8.reuse ;  /* 0x000000080b0b7221 */ /* 0x100fe40000000000 */
[----:B------:R-:W-:Y:S02]  /*0480*/  FADD R10, R17, R8 ;  /* 0x00000008110a7221 */ /* 0x000fe40000000000 */
[----:B------:R-:W-:Y:S01]  /*0490*/  FMUL R17, R11, R12 ;  /* 0x0000000c0b117220 */ /* 0x000fe20000400000 */
[----:B-1----:R-:W-:-:S05]  /*04a0*/  FADD R19, R18, R19 ;  /* 0x0000001312137221 */ /* 0x002fca0000000000 */
[----:B------:R-:W1:Y:S01]  /*04b0*/  SHFL.BFLY PT, R12, R19, 0x2, 0x1f ;  /* 0x0c401f00130c7f89 */ /* 0x000e6200000e0000 */
[----:B------:R-:W-:-:S05]  /*04c0*/  FFMA R17, R10, R15, R17 ;  /* 0x0000000f0a117223 */ /* 0x000fca0000000011 */
[----:B------:R-:W-:-:S05]  /*04d0*/  FSEL R17, R17, RZ, !P1 ;  /* 0x000000ff11117208 */ /* 0x000fca0004800000 */
[----:B------:R-:W2:Y:S01]  /*04e0*/  SHFL.BFLY PT, R8, R17, 0x4, 0x1f ;  /* 0x0c801f0011087f89 */ /* 0x000ea200000e0000 */
[----:B-1----:R-:W-:-:S05]  /*04f0*/  FADD R14, R19, R12 ;  /* 0x0000000c130e7221 */ /* 0x002fca0000000000 */
[----:B------:R-:W1:Y:S01]  /*0500*/  SHFL.BFLY PT, R21, R14, 0x1, 0x1f ;  /* 0x0c201f000e157f89 */ /* 0x000e6200000e0000 */
[----:B--2---:R-:W-:-:S05]  /*0510*/  FADD R12, R17, R8 ;  /* 0x00000008110c7221 */ /* 0x004fca0000000000 */
[----:B------:R-:W2:Y:S01]  /*0520*/  SHFL.BFLY PT, R15, R12, 0x2, 0x1f ;  /* 0x0c401f000c0f7f89 */ /* 0x000ea200000e0000 */
[----:B-1----:R-:W-:-:S05]  /*0530*/  FADD R18, R14, R21 ;  /* 0x000000150e127221 */ /* 0x002fca0000000000 */
[----:B------:R-:W-:Y:S01]  /*0540*/  STS [R13], R18 ;  /* 0x000000120d007388 */ /* 0x000fe20000000800 */
[----:B------:R-:W-:Y:S01]  /*0550*/  BAR.SYNC.DEFER_BLOCKING 0x0 ;  /* 0x0000000000007b1d */ /* 0x000fe20000010000 */
[----:B------:R-:W-:-:S04]  /*0560*/  LOP3.LUT R8, R9, 0x7, RZ, 0xc0, !PT ;  /* 0x0000000709087812 */ /* 0x000fc800078ec0ff */
[----:B------:R-:W-:Y:S01]  /*0570*/  LEA R8, R8, UR4, 0x2 ;  /* 0x0000000408087c11 */ /* 0x000fe2000f8e10ff */
[----:B--2---:R-:W-:Y:S01]  /*0580*/  FADD R16, R12, R15 ;  /* 0x0000000f0c107221 */ /* 0x004fe20000000000 */
[----:B------:R-:W-:Y:S01]  /*0590*/  FADD R20, R18, 9.9999999747524270788e-07 ;  /* 0x358637bd12147421 */ /* 0x000fe20000000000 */
[----:B------:R-:W1:Y:S03]  /*05a0*/  LDC.64 R14, c[0x0][0x220] ;  /* 0x00008800ff0e7b82 */ /* 0x000e660000000a00 */
[----:B------:R-:W2:Y:S01]  /*05b0*/  SHFL.BFLY PT, R17, R16, 0x1, 0x1f ;  /* 0x0c201f0010117f89 */ /* 0x000ea200000e0000 */
[C---:B------:R-:W-:Y:S02]  /*05c0*/  FSETP.GT.AND P3, PT, |R20|.reuse, 8.50705917302346158658e+37, PT ;  /* 0x7e8000001400780b */ /* 0x040fe40003f64200 */
[C---:B------:R-:W-:Y:S01]  /*05d0*/  FSETP.GEU.AND P2, PT, |R20|.reuse, 1.175494350822287508e-38, PT ;  /* 0x008000001400780b */ /* 0x040fe20003f4e200 */
[----:B------:R-:W3:Y:S10]  /*05e0*/  LDS R19, [R8] ;  /* 0x0000000008137984 */ /* 0x000ef40000000800 */
[----:B------:R-:W-:Y:S01]  /*05f0*/  @P3 FMUL R20, R20, 0.25 ;  /* 0x3e80000014143820 */ /* 0x000fe20000400000 */
[----:B------:R4:W-:Y:S03]  /*0600*/  @!P1 STG.E.64 desc[UR6][R2.64], R6 ;  /* 0x0000000602009986 */ /* 0x0009e6000c101b06 */
[----:B------:R-:W-:Y:S01]  /*0610*/  @!P2 FMUL R20, R20, 16777216 ;  /* 0x4b8000001414a820 */ /* 0x000fe20000400000 */
[----:B------:R-:W-:Y:S03]  /*0620*/  @!P1 STG.E.64 desc[UR6][R4.64], R10 ;  /* 0x0000000a04009986 */ /* 0x000fe6000c101b06 */
[----:B------:R-:W5:Y:S01]  /*0630*/  MUFU.RCP R12, R20 ;  /* 0x00000014000c7308 */ /* 0x000f620000001000 */
[----:B------:R-:W-:Y:S01]  /*0640*/  BAR.SYNC.DEFER_BLOCKING 0x0 ;  /* 0x0000000000007b1d */ /* 0x000fe20000010000 */
[----:B------:R-:W-:Y:S01]  /*0650*/  LOP3.LUT P0, RZ, R9, 0x38, RZ, 0xc0, !PT ;  /* 0x0000003809ff7812 */ /* 0x000fe2000780c0ff */
[----:B--2---:R-:W-:Y:S01]  /*0660*/  FADD R17, R16, R17 ;  /* 0x0000001110117221 */ /* 0x004fe20000000000 */
[----:B------:R-:W-:-:S03]  /*0670*/  LOP3.LUT R9, R0, 0x7, R9, 0xf8, !PT ;  /* 0x0000000700097812 */ /* 0x000fc600078ef809 */
[----:B------:R-:W-:Y:S01]  /*0680*/  @P3 FMUL R17, R17, 0.25 ;  /* 0x3e80000011113820 */ /* 0x000fe20000400000 */
[----:B------:R-:W-:-:S03]  /*0690*/  ISETP.LT.AND P0, PT, R9, 0x10, !P0 ;  /* 0x000000100900780c */ /* 0x000fc60004701270 */
[----:B------:R-:W-:Y:S01]  /*06a0*/  @!P2 FMUL R17, R17, 16777216 ;  /* 0x4b8000001111a820 */ /* 0x000fe20000400000 */
[----:B-1----:R-:W-:-:S04]  /*06b0*/  IMAD.WIDE R14, R9, 0x4, R14 ;  /* 0x00000004090e7825 */ /* 0x002fc800078e020e */
[----:B-----5:R-:W-:Y:S02]  /*06c0*/  FMUL R18, R12, R17 ;  /* 0x000000110c127220 */ /* 0x020fe40000400000 */
[----:B------:R-:W4:Y:S01]  /*06d0*/  LDC.64 R16, c[0x0][0x238] ;  /* 0x00008e00ff107b82 */ /* 0x000f220000000a00 */
[----:B---3--:R-:W-:Y:S02]  /*06e0*/  FADD R19, R19, 9.9999999747524270788e-07 ;  /* 0x358637bd13137421 */ /* 0x008fe40000000000 */
[----:B------:R-:W-:Y:S04]  /*06f0*/  STS [R13], R18 ;  /* 0x000000120d007388 */ /* 0x000fe80000000800 */
[----:B------:R-:W-:Y:S01]  /*0700*/  @P0 STG.E desc[UR6][R14.64], R19 ;  /* 0x000000130e000986 */ /* 0x000fe2000c101906 */
[----:B------:R-:W-:Y:S06]  /*0710*/  BAR.SYNC.DEFER_BLOCKING 0x0 ;  /* 0x0000000000007b1d */ /* 0x000fec0000010000 */
[----:B------:R-:W1:Y:S01]  /*0720*/  LDS R23, [R8] ;  /* 0x0000000008177984 */ /* 0x000e620000000800 */
[----:B----4-:R-:W-:-:S04]  /*0730*/  IMAD.WIDE R2, R9, 0x4, R16 ;  /* 0x0000000409027825 */ /* 0x010fc800078e0210 */
[----:B------:R-:W-:-:S05]  /*0740*/  FMUL R0, R18, 0.25 ;  /* 0x3e80000012007820 */ /* 0x000fca0000400000 */
[----:B------:R-:W-:-:S05]  /*0750*/  FSEL R21, R0, R18, P3 ;  /* 0x0000001200157208 */ /* 0x000fca0001800000 */
[----:B------:R-:W-:-:S04]  /*0760*/  @!P2 FMUL R21, R21, 16777216 ;  /* 0x4b8000001515a820 */ /* 0x000fc80000400000 */
[----:B------:R-:W-:Y:S01]  /*0770*/  FMUL R12, R12, R21 ;  /* 0x000000150c0c7220 */ /* 0x000fe20000400000 */
[----:B-1----:R1:W-:Y:S01]  /*0780*/  @P0 STG.E desc[UR6][R2.64], R23 ;  /* 0x0000001702000986 */ /* 0x0023e2000c101906 */
[----:B------:R-:W-:Y:S06]  /*0790*/  BAR.SYNC.DEFER_BLOCKING 0x0 ;  /* 0x0000000000007b1d */ /* 0x000fec0000010000 */
[----:B------:R1:W-:Y:S02]  /*07a0*/  STS [R13], R12 ;  /* 0x0000000c0d007388 */ /* 0x0003e40000000800 */
[----:B------:R-:W-:Y:S06]  /*07b0*/  BAR.SYNC.DEFER_BLOCKING 0x0 ;  /* 0x0000000000007b1d */ /* 0x000fec0000010000 */
[----:B-1----:R-:W-:Y:S05]  /*07c0*/  @!P0 EXIT ;  /* 0x000000000000894d */ /* 0x002fea0003800000 */
[----:B------:R-:W0:Y:S01]  /*07d0*/  LDS R5, [R8] ;  /* 0x0000000008057984 */ /* 0x000e220000000800 */
[----:B------:R-:W1:Y:S02]  /*07e0*/  LDC.64 R2, c[0x0][0x240] ;  /* 0x00009000ff027b82 */ /* 0x000e640000000a00 */
[----:B-1----:R-:W-:-:S05]  /*07f0*/  IMAD.WIDE R2, R9, 0x4, R2 ;  /* 0x0000000409027825 */ /* 0x002fca00078e0202 */
[----:B0-----:R-:W-:Y:S01]  /*0800*/  STG.E desc[UR6][R2.64], R5 ;  /* 0x0000000502007986 */ /* 0x001fe2000c101906 */
[----:B------:R-:W-:Y:S05]  /*0810*/  EXIT ;  /* 0x000000000000794d */ /* 0x000fea0003800000 */
.L_x_0:
[----:B------:R-:W-:-:S00]  /*0820*/  BRA `(.L_x_0) ;  /* 0xfffffffc00fc7947 */ /* 0x000fc0000383ffff */
[----:B------:R-:W-:-:S00]  /*0830*/  NOP ;  /* 0x0000000000007918 */ /* 0x000fc00000000000 */
        /* <DEDUP_REMOVED lines=12> */
.L_x_1:


//--------------------- .nv.shared.triton_per_fused_add_convolution_div_mul_sigmoid_sum_2 --------------------------
	.section	.nv.shared.triton_per_fused_add_convolution_div_mul_sigmoid_sum_2,"aw",@nobits
	.sectionflags	@""
	.align	16
	.zero		1024


//--------------------- .nv.constant0.triton_per_fused_add_convolution_div_mul_sigmoid_sum_2 --------------------------
	.section	.nv.constant0.triton_per_fused_add_convolution_div_mul_sigmoid_sum_2,"a",@progbits
	.sectionflags	@""
	.align	4
.nv.constant0.triton_per_fused_add_convolution_div_mul_sigmoid_sum_2:
	.zero		592
